//
// Generated by NVIDIA NVVM Compiler
//
// Compiler Build ID: CL-36424714
// Cuda compilation tools, release 13.0, V13.0.88
// Based on NVVM 20.0.0
//

.version 9.0
.target sm_100
.address_size 64

	// .globl	_Z11myKernelAddPiS_i
.extern .func  (.param .b32 func_retval0) vprintf
(
	.param .b64 vprintf_param_0,
	.param .b64 vprintf_param_1
)
;
.global .align 1 .b8 $str[67] = {101, 108, 101, 109, 101, 110, 116, 32, 35, 37, 100, 32, 61, 32, 37, 100, 44, 32, 111, 110, 32, 98, 108, 111, 99, 107, 32, 37, 100, 44, 32, 116, 104, 114, 101, 97, 100, 32, 37, 100, 44, 32, 98, 108, 111, 99, 107, 68, 105, 109, 32, 120, 32, 121, 32, 122, 32, 37, 100, 32, 37, 100, 32, 37, 100, 10};

.visible .entry _Z11myKernelAddPiS_i(
	.param .u64 .ptr .align 1 _Z11myKernelAddPiS_i_param_0,
	.param .u64 .ptr .align 1 _Z11myKernelAddPiS_i_param_1,
	.param .u32 _Z11myKernelAddPiS_i_param_2
)
{
	.local .align 8 .b8 	__local_depot0[32];
	.reg .b64 	%SP;
	.reg .b64 	%SPL;
	.reg .pred 	%p<12>;
	.reg .b32 	%r<62>;
	.reg .b64 	%rd<41>;

	mov.u64 	%SPL, __local_depot0;
	cvta.local.u64 	%SP, %SPL;
	ld.param.u64 	%rd8, [_Z11myKernelAddPiS_i_param_0];
	ld.param.u64 	%rd9, [_Z11myKernelAddPiS_i_param_1];
	ld.param.u32 	%r23, [_Z11myKernelAddPiS_i_param_2];
	cvta.to.global.u64 	%rd1, %rd9;
	cvta.to.global.u64 	%rd2, %rd8;
	add.u64 	%rd10, %SP, 0;
	add.u64 	%rd3, %SPL, 0;
	mov.u32 	%r1, %tid.x;
	mov.u32 	%r2, %ntid.x;
	setp.ge.s32 	%p1, %r1, %r23;
	@%p1 bra 	$L__BB0_17;
	mov.u32 	%r3, %ctaid.x;
	mov.u32 	%r4, %ntid.y;
	mov.u32 	%r5, %ntid.z;
	add.s32 	%r24, %r1, %r2;
	max.u32 	%r25, %r23, %r24;
	setp.lt.u32 	%p2, %r24, %r23;
	selp.u32 	%r26, 1, 0, %p2;
	add.s32 	%r27, %r24, %r26;
	sub.s32 	%r28, %r25, %r27;
	div.u32 	%r29, %r28, %r2;
	add.s32 	%r6, %r29, %r26;
	and.b32  	%r30, %r6, 3;
	setp.eq.s32 	%p3, %r30, 3;
	mov.u32 	%r60, %r1;
	@%p3 bra 	$L__BB0_6;
	mul.wide.u32 	%rd40, %r1, 4;
	mul.wide.u32 	%rd5, %r2, 4;
	add.s32 	%r31, %r6, 1;
	and.b32  	%r32, %r31, 3;
	neg.s32 	%r58, %r32;
	mov.u64 	%rd13, $str;
	mov.u32 	%r60, %r1;
$L__BB0_3:
	.pragma "nounroll";
	add.s64 	%rd11, %rd2, %rd40;
	ld.global.u32 	%r33, [%rd11];
	add.s64 	%rd12, %rd1, %rd40;
	ld.global.u32 	%r34, [%rd12];
	add.s32 	%r10, %r34, %r33;
	st.global.u32 	[%rd11], %r10;
	rem.u32 	%r35, %r60, %r2;
	setp.ne.s32 	%p4, %r35, 0;
	@%p4 bra 	$L__BB0_5;
	st.local.v2.u32 	[%rd3], {%r60, %r10};
	st.local.v2.u32 	[%rd3+8], {%r3, %r1};
	st.local.v2.u32 	[%rd3+16], {%r2, %r4};
	st.local.u32 	[%rd3+24], %r5;
	cvta.global.u64 	%rd14, %rd13;
	{ // callseq 0, 0
	.param .b64 param0;
	st.param.b64 	[param0], %rd14;
	.param .b64 param1;
	st.param.b64 	[param1], %rd10;
	.param .b32 retval0;
	call.uni (retval0), 
	vprintf, 
	(
	param0, 
	param1
	);
	ld.param.b32 	%r36, [retval0];
	} // callseq 0
$L__BB0_5:
	add.s32 	%r60, %r60, %r2;
	add.s64 	%rd40, %rd40, %rd5;
	add.s32 	%r58, %r58, 1;
	setp.ne.s32 	%p5, %r58, 0;
	@%p5 bra 	$L__BB0_3;
$L__BB0_6:
	setp.lt.u32 	%p6, %r6, 3;
	@%p6 bra 	$L__BB0_17;
	mov.u64 	%rd19, $str;
$L__BB0_8:
	mul.wide.u32 	%rd16, %r60, 4;
	add.s64 	%rd17, %rd2, %rd16;
	ld.global.u32 	%r38, [%rd17];
	add.s64 	%rd18, %rd1, %rd16;
	ld.global.u32 	%r39, [%rd18];
	add.s32 	%r15, %r39, %r38;
	st.global.u32 	[%rd17], %r15;
	rem.u32 	%r40, %r60, %r2;
	setp.ne.s32 	%p7, %r40, 0;
	@%p7 bra 	$L__BB0_10;
	st.local.v2.u32 	[%rd3], {%r60, %r15};
	st.local.v2.u32 	[%rd3+8], {%r3, %r1};
	st.local.v2.u32 	[%rd3+16], {%r2, %r4};
	st.local.u32 	[%rd3+24], %r5;
	cvta.global.u64 	%rd20, %rd19;
	{ // callseq 1, 0
	.param .b64 param0;
	st.param.b64 	[param0], %rd20;
	.param .b64 param1;
	st.param.b64 	[param1], %rd10;
	.param .b32 retval0;
	call.uni (retval0), 
	vprintf, 
	(
	param0, 
	param1
	);
	ld.param.b32 	%r41, [retval0];
	} // callseq 1
$L__BB0_10:
	add.s32 	%r16, %r60, %r2;
	mul.wide.u32 	%rd22, %r16, 4;
	add.s64 	%rd23, %rd2, %rd22;
	ld.global.u32 	%r43, [%rd23];
	add.s64 	%rd24, %rd1, %rd22;
	ld.global.u32 	%r44, [%rd24];
	add.s32 	%r17, %r44, %r43;
	st.global.u32 	[%rd23], %r17;
	rem.u32 	%r45, %r16, %r2;
	setp.ne.s32 	%p8, %r45, 0;
	@%p8 bra 	$L__BB0_12;
	st.local.v2.u32 	[%rd3], {%r16, %r17};
	st.local.v2.u32 	[%rd3+8], {%r3, %r1};
	st.local.v2.u32 	[%rd3+16], {%r2, %r4};
	st.local.u32 	[%rd3+24], %r5;
	cvta.global.u64 	%rd26, %rd19;
	{ // callseq 2, 0
	.param .b64 param0;
	st.param.b64 	[param0], %rd26;
	.param .b64 param1;
	st.param.b64 	[param1], %rd10;
	.param .b32 retval0;
	call.uni (retval0), 
	vprintf, 
	(
	param0, 
	param1
	);
	ld.param.b32 	%r46, [retval0];
	} // callseq 2
$L__BB0_12:
	add.s32 	%r18, %r16, %r2;
	mul.wide.u32 	%rd28, %r18, 4;
	add.s64 	%rd29, %rd2, %rd28;
	ld.global.u32 	%r48, [%rd29];
	add.s64 	%rd30, %rd1, %rd28;
	ld.global.u32 	%r49, [%rd30];
	add.s32 	%r19, %r49, %r48;
	st.global.u32 	[%rd29], %r19;
	rem.u32 	%r50, %r18, %r2;
	setp.ne.s32 	%p9, %r50, 0;
	@%p9 bra 	$L__BB0_14;
	st.local.v2.u32 	[%rd3], {%r18, %r19};
	st.local.v2.u32 	[%rd3+8], {%r3, %r1};
	st.local.v2.u32 	[%rd3+16], {%r2, %r4};
	st.local.u32 	[%rd3+24], %r5;
	cvta.global.u64 	%rd32, %rd19;
	{ // callseq 3, 0
	.param .b64 param0;
	st.param.b64 	[param0], %rd32;
	.param .b64 param1;
	st.param.b64 	[param1], %rd10;
	.param .b32 retval0;
	call.uni (retval0), 
	vprintf, 
	(
	param0, 
	param1
	);
	ld.param.b32 	%r51, [retval0];
	} // callseq 3
$L__BB0_14:
	add.s32 	%r20, %r18, %r2;
	mul.wide.u32 	%rd34, %r20, 4;
	add.s64 	%rd35, %rd2, %rd34;
	ld.global.u32 	%r53, [%rd35];
	add.s64 	%rd36, %rd1, %rd34;
	ld.global.u32 	%r54, [%rd36];
	add.s32 	%r21, %r54, %r53;
	st.global.u32 	[%rd35], %r21;
	rem.u32 	%r55, %r20, %r2;
	setp.ne.s32 	%p10, %r55, 0;
	@%p10 bra 	$L__BB0_16;
	st.local.v2.u32 	[%rd3], {%r20, %r21};
	st.local.v2.u32 	[%rd3+8], {%r3, %r1};
	st.local.v2.u32 	[%rd3+16], {%r2, %r4};
	st.local.u32 	[%rd3+24], %r5;
	cvta.global.u64 	%rd38, %rd19;
	{ // callseq 4, 0
	.param .b64 param0;
	st.param.b64 	[param0], %rd38;
	.param .b64 param1;
	st.param.b64 	[param1], %rd10;
	.param .b32 retval0;
	call.uni (retval0), 
	vprintf, 
	(
	param0, 
	param1
	);
	ld.param.b32 	%r56, [retval0];
	} // callseq 4
$L__BB0_16:
	add.s32 	%r60, %r20, %r2;
	setp.lt.s32 	%p11, %r60, %r23;
	@%p11 bra 	$L__BB0_8;
$L__BB0_17:
	ret;

}


// ===== COMPILED SASS (sm_100) =====

	.target	sm_100

	.elftype	@"ET_EXEC"


//--------------------- .note.nv.tkinfo           --------------------------
	.section	.note.nv.tkinfo,"",@"SHT_NOTE"
	.sectionflags	@"SHF_NOTE_NV_TKINFO"
	.tkinfo
        /*0018*/ 	.word	0x00000002
        /*0030*/ 	.string	""
        /*0030*/ 	.string	"ptxas"
        /*0030*/ 	.string	"Cuda compilation tools, release 13.0, V13.0.88"
        /*0030*/ 	.string	"Build cuda_13.0.r13.0/compiler.36424714_0"
        /*0030*/ 	.string	"-arch sm_100 -m 64 "



//--------------------- .note.nv.cuinfo           --------------------------
	.section	.note.nv.cuinfo,"",@"SHT_NOTE"
	.sectionflags	@"SHF_NOTE_NV_CUINFO"
        /*0018*/ 	.short	0x0002
        /*001a*/ 	.short	0x0064
        /*001c*/ 	.short	0x0082
	.zero		2


//--------------------- .nv.info                  --------------------------
	.section	.nv.info,"",@"SHT_CUDA_INFO"
	.align	4


	//----- nvinfo : EIATTR_REGCOUNT
	.align		4
        /*0000*/ 	.byte	0x04, 0x2f
        /*0002*/ 	.short	(.L_2 - .L_1)
	.align		4
.L_1:
        /*0004*/ 	.word	index@(_Z11myKernelAddPiS_i)
        /*0008*/ 	.word	0x0000001b


	//----- nvinfo : EIATTR_FRAME_SIZE
	.align		4
.L_2:
        /*000c*/ 	.byte	0x04, 0x11
        /*000e*/ 	.short	(.L_4 - .L_3)
	.align		4
.L_3:
        /*0010*/ 	.word	index@(_Z11myKernelAddPiS_i)
        /*0014*/ 	.word	0x00000020


	//----- nvinfo : EIATTR_MIN_STACK_SIZE
	.align		4
.L_4:
        /*0018*/ 	.byte	0x04, 0x12
        /*001a*/ 	.short	(.L_6 - .L_5)
	.align		4
.L_5:
        /*001c*/ 	.word	index@(_Z11myKernelAddPiS_i)
        /*0020*/ 	.word	0x00000020
.L_6:


//--------------------- .nv.compat                --------------------------
	.section	.nv.compat,"",@"SHT_CUDA_COMPAT_INFO"
	.align	4
        /*0000*/ 	.byte	0x02, 0x09, 0x00, 0x00, 0x02, 0x02, 0x01, 0x00, 0x02, 0x05, 0x05, 0x00, 0x03, 0x07, 0x01, 0x01
        /*0010*/ 	.byte	0x02, 0x03, 0x00, 0x00, 0x02, 0x06, 0x01, 0x00, 0x04, 0x0b, 0x08, 0x00, 0x09, 0x00, 0x00, 0x00
        /*0020*/ 	.byte	0x00, 0x00, 0x00, 0x00


//--------------------- .nv.info._Z11myKernelAddPiS_i --------------------------
	.section	.nv.info._Z11myKernelAddPiS_i,"",@"SHT_CUDA_INFO"
	.sectionflags	@""
	.align	4


	//----- nvinfo : EIATTR_CUDA_API_VERSION
	.align		4
        /*0000*/ 	.byte	0x04, 0x37
        /*0002*/ 	.short	(.L_8 - .L_7)
.L_7:
        /*0004*/ 	.word	0x00000082


	//----- nvinfo : EIATTR_KPARAM_INFO
	.align		4
.L_8:
        /*0008*/ 	.byte	0x04, 0x17
        /*000a*/ 	.short	(.L_10 - .L_9)
.L_9:
        /*000c*/ 	.word	0x00000000
        /*0010*/ 	.short	0x0002
        /*0012*/ 	.short	0x0010
        /*0014*/ 	.byte	0x00, 0xf0, 0x11, 0x00


	//----- nvinfo : EIATTR_KPARAM_INFO
	.align		4
.L_10:
        /*0018*/ 	.byte	0x04, 0x17
        /*001a*/ 	.short	(.L_12 - .L_11)
.L_11:
        /*001c*/ 	.word	0x00000000
        /*0020*/ 	.short	0x0001
        /*0022*/ 	.short	0x0008
        /*0024*/ 	.byte	0x00, 0xf5, 0x21, 0x00


	//----- nvinfo : EIATTR_KPARAM_INFO
	.align		4
.L_12:
        /*0028*/ 	.byte	0x04, 0x17
        /*002a*/ 	.short	(.L_14 - .L_13)
.L_13:
        /*002c*/ 	.word	0x00000000
        /*0030*/ 	.short	0x0000
        /*0032*/ 	.short	0x0000
        /*0034*/ 	.byte	0x00, 0xf5, 0x21, 0x00


	//----- nvinfo : EIATTR_SPARSE_MMA_MASK
	.align		4
.L_14:
        /*0038*/ 	.byte	0x03, 0x50
        /*003a*/ 	.short	0x0000


	//----- nvinfo : EIATTR_MAXREG_COUNT
	.align		4
        /*003c*/ 	.byte	0x03, 0x1b
        /*003e*/ 	.short	0x00ff


	//----- nvinfo : EIATTR_EXTERNS
	.align		4
        /*0040*/ 	.byte	0x04, 0x0f
        /*0042*/ 	.short	(.L_16 - .L_15)


	//   ....[0]....
	.align		4
.L_15:
        /*0044*/ 	.word	index@(vprintf)


	//----- nvinfo : EIATTR_MERCURY_ISA_VERSION
	.align		4
.L_16:
        /*0048*/ 	.byte	0x03, 0x5f
        /*004a*/ 	.short	0x0101


	//----- nvinfo : EIATTR_VRC_CTA_INIT_COUNT
	.align		4
        /*004c*/ 	.byte	0x02, 0x4a
	.zero		1
	.zero		1


	//----- nvinfo : EIATTR_SYSCALL_OFFSETS
	.align		4
        /*0050*/ 	.byte	0x04, 0x46
        /*0052*/ 	.short	(.L_18 - .L_17)


	//   ....[0]....
.L_17:
        /*0054*/ 	.word	0x00000620


	//   ....[1]....
        /*0058*/ 	.word	0x00000980


	//   ....[2]....
        /*005c*/ 	.word	0x00000c60


	//   ....[3]....
        /*0060*/ 	.word	0x00000f40


	//   ....[4]....
        /*0064*/ 	.word	0x00001220


	//----- nvinfo : EIATTR_EXIT_INSTR_OFFSETS
	.align		4
.L_18:
        /*0068*/ 	.byte	0x04, 0x1c
        /*006a*/ 	.short	(.L_20 - .L_19)


	//   ....[0]....
.L_19:
        /*006c*/ 	.word	0x000000b0


	//   ....[1]....
        /*0070*/ 	.word	0x000006b0


	//   ....[2]....
        /*0074*/ 	.word	0x00001280


	//----- nvinfo : EIATTR_CRS_STACK_SIZE
	.align		4
.L_20:
        /*0078*/ 	.byte	0x04, 0x1e
        /*007a*/ 	.short	(.L_22 - .L_21)
.L_21:
        /*007c*/ 	.word	0x00000000


	//----- nvinfo : EIATTR_CBANK_PARAM_SIZE
	.align		4
.L_22:
        /*0080*/ 	.byte	0x03, 0x19
        /*0082*/ 	.short	0x0014


	//----- nvinfo : EIATTR_PARAM_CBANK
	.align		4
        /*0084*/ 	.byte	0x04, 0x0a
        /*0086*/ 	.short	(.L_24 - .L_23)
	.align		4
.L_23:
        /*0088*/ 	.word	index@(.nv.constant0._Z11myKernelAddPiS_i)
        /*008c*/ 	.short	0x0380
        /*008e*/ 	.short	0x0014


	//----- nvinfo : EIATTR_SW_WAR
	.align		4
.L_24:
        /*0090*/ 	.byte	0x04, 0x36
        /*0092*/ 	.short	(.L_26 - .L_25)
.L_25:
        /*0094*/ 	.word	0x00000008
.L_26:


//--------------------- .nv.callgraph             --------------------------
	.section	.nv.callgraph,"",@"SHT_CUDA_CALLGRAPH"
	.align	4
	.sectionentsize	8
	.align		4
        /*0000*/ 	.word	0x00000000
	.align		4
        /*0004*/ 	.word	0xffffffff
	.align		4
        /*0008*/ 	.word	index@(_Z11myKernelAddPiS_i)
	.align		4
        /*000c*/ 	.word	index@(vprintf)
	.align		4
        /*0010*/ 	.word	0x00000000
	.align		4
        /*0014*/ 	.word	0xfffffffe
	.align		4
        /*0018*/ 	.word	0x00000000
	.align		4
        /*001c*/ 	.word	0xfffffffd
	.align		4
        /*0020*/ 	.word	0x00000000
	.align		4
        /*0024*/ 	.word	0xfffffffc


//--------------------- .nv.constant4             --------------------------
	.section	.nv.constant4,"a",@progbits
	.align	8
	.align		8
.nv.constant4:
        /*0000*/ 	.dword	vprintf
	.align		8
        /*0008*/ 	.dword	$str


//--------------------- .text._Z11myKernelAddPiS_i --------------------------
	.section	.text._Z11myKernelAddPiS_i,"ax",@progbits
	.align	128
        .global         _Z11myKernelAddPiS_i
        .type           _Z11myKernelAddPiS_i,@function
        .size           _Z11myKernelAddPiS_i,(.L_x_16 - _Z11myKernelAddPiS_i)
        .other          _Z11myKernelAddPiS_i,@"STO_CUDA_ENTRY STV_DEFAULT"
_Z11myKernelAddPiS_i:
.text._Z11myKernelAddPiS_i:
[----:B------:R-:W0:Y:S01]  /*0000*/  LDC R1, c[0x0][0x37c] ;  /* 0x0000df00ff017b82 */ /* 0x000e220000000800 */
[----:B------:R-:W1:Y:S01]  /*0010*/  S2R R19, SR_TID.X ;  /* 0x0000000000137919 */ /* 0x000e620000002100 */
[----:B------:R-:W1:Y:S01]  /*0020*/  LDCU UR6, c[0x0][0x390] ;  /* 0x00007200ff0677ac */ /* 0x000e620008000800 */
[----:B0-----:R-:W-:Y:S01]  /*0030*/  VIADD R1, R1, 0xffffffe0 ;  /* 0xffffffe001017836 */ /* 0x001fe20000000000 */
[----:B------:R-:W0:Y:S04]  /*0040*/  LDCU UR4, c[0x0][0x2f8] ;  /* 0x00005f00ff0477ac */ /* 0x000e280008000800 */
[----:B------:R-:W-:Y:S01]  /*0050*/  R2UR UR38, R1 ;  /* 0x00000000012672ca */ /* 0x000fe200000e0000 */
[----:B------:R-:W2:Y:S01]  /*0060*/  LDCU UR5, c[0x0][0x2fc] ;  /* 0x00005f80ff0577ac */ /* 0x000ea20008000800 */
[----:B------:R-:W3:Y:S11]  /*0070*/  LDCU UR44, c[0x0][0x360] ;  /* 0x00006c00ff2c77ac */ /* 0x000ef60008000800 */
[----:B0-----:R-:W-:-:S04]  /*0080*/  UIADD3 UR38, UP0, UPT, UR38, UR4, URZ ;  /* 0x0000000426267290 */ /* 0x001fc8000ff1e0ff */
[----:B--2---:R-:W-:Y:S01]  /*0090*/  UIADD3.X UR39, UPT, UPT, URZ, UR5, URZ, UP0, !UPT ;  /* 0x00000005ff277290 */ /* 0x004fe200087fe4ff */
[----:B-1----:R-:W-:-:S13]  /*00a0*/  ISETP.GE.AND P0, PT, R19, UR6, PT ;  /* 0x0000000613007c0c */ /* 0x002fda000bf06270 */
[----:B---3--:R-:W-:Y:S05]  /*00b0*/  @P0 EXIT ;  /* 0x000000000000094d */ /* 0x008fea0003800000 */
[----:B------:R-:W0:Y:S01]  /*00c0*/  I2F.U32.RP R4, UR44 ;  /* 0x0000002c00047d06 */ /* 0x000e220008209000 */
[----:B------:R-:W-:Y:S01]  /*00d0*/  VIADD R0, R19, UR44 ;  /* 0x0000002c13007c36 */ /* 0x000fe20008000000 */
[----:B------:R-:W-:Y:S01]  /*00e0*/  ISETP.NE.U32.AND P2, PT, RZ, UR44, PT ;  /* 0x0000002cff007c0c */ /* 0x000fe2000bf45070 */
[----:B------:R-:W1:Y:S01]  /*00f0*/  S2R R18, SR_CTAID.X ;  /* 0x0000000000127919 */ /* 0x000e620000002500 */
[----:B------:R-:W2:Y:S01]  /*0100*/  LDCU UR45, c[0x0][0x364] ;  /* 0x00006c80ff2d77ac */ /* 0x000ea20008000800 */
[----:B------:R-:W-:Y:S01]  /*0110*/  BSSY.RECONVERGENT B7, `(.L_x_0) ;  /* 0x0000058000077945 */ /* 0x000fe20003800200 */
[C---:B------:R-:W-:Y:S02]  /*0120*/  ISETP.GE.U32.AND P0, PT, R0.reuse, UR6, PT ;  /* 0x0000000600007c0c */ /* 0x040fe4000bf06070 */
[----:B------:R-:W-:Y:S01]  /*0130*/  VIMNMX.U32 R5, PT, PT, R0, UR6, !PT ;  /* 0x0000000600057c48 */ /* 0x000fe2000ffe0000 */
[----:B------:R-:W3:Y:S01]  /*0140*/  LDCU.64 UR36, c[0x0][0x358] ;  /* 0x00006b00ff2477ac */ /* 0x000ee20008000a00 */
[----:B------:R-:W-:Y:S01]  /*0150*/  SEL R23, RZ, 0x1, P0 ;  /* 0x00000001ff177807 */ /* 0x000fe20000000000 */
[----:B------:R-:W4:Y:S03]  /*0160*/  LDCU UR47, c[0x0][0x390] ;  /* 0x00007200ff2f77ac */ /* 0x000f260008000800 */
[----:B------:R-:W-:Y:S01]  /*0170*/  IADD3 R5, PT, PT, R5, -R0, -R23 ;  /* 0x8000000005057210 */ /* 0x000fe20007ffe817 */
[----:B0-----:R-:W0:Y:S01]  /*0180*/  MUFU.RCP R4, R4 ;  /* 0x0000000400047308 */ /* 0x001e220000001000 */
[----:B------:R-:W1:Y:S01]  /*0190*/  LDCU.128 UR40, c[0x0][0x380] ;  /* 0x00007000ff2877ac */ /* 0x000e620008000c00 */
[----:B------:R-:W1:Y:S01]  /*01a0*/  LDCU UR46, c[0x0][0x368] ;  /* 0x00006d00ff2e77ac */ /* 0x000e620008000800 */
[----:B0-----:R-:W-:-:S05]  /*01b0*/  VIADD R2, R4, 0xffffffe ;  /* 0x0ffffffe04027836 */ /* 0x001fca0000000000 */
[----:B------:R0:W5:Y:S02]  /*01c0*/  F2I.FTZ.U32.TRUNC.NTZ R3, R2 ;  /* 0x0000000200037305 */ /* 0x000164000021f000 */
[----:B0-----:R-:W-:Y:S01]  /*01d0*/  IMAD.MOV.U32 R2, RZ, RZ, RZ ;  /* 0x000000ffff027224 */ /* 0x001fe200078e00ff */
[----:B-----5:R-:W-:-:S05]  /*01e0*/  IADD3 R7, PT, PT, RZ, -R3, RZ ;  /* 0x80000003ff077210 */ /* 0x020fca0007ffe0ff */
[----:B------:R-:W-:-:S04]  /*01f0*/  IMAD R7, R7, UR44, RZ ;  /* 0x0000002c07077c24 */ /* 0x000fc8000f8e02ff */
[----:B------:R-:W-:-:S04]  /*0200*/  IMAD.HI.U32 R4, R3, R7, R2 ;  /* 0x0000000703047227 */ /* 0x000fc800078e0002 */
[----:B------:R-:W-:Y:S02]  /*0210*/  IMAD.MOV.U32 R2, RZ, RZ, R19 ;  /* 0x000000ffff027224 */ /* 0x000fe400078e0013 */
[----:B------:R-:W-:-:S05]  /*0220*/  IMAD.HI.U32 R4, R4, R5, RZ ;  /* 0x0000000504047227 */ /* 0x000fca00078e00ff */
[----:B------:R-:W-:-:S05]  /*0230*/  IADD3 R0, PT, PT, -R4, RZ, RZ ;  /* 0x000000ff04007210 */ /* 0x000fca0007ffe1ff */
[----:B------:R-:W-:-:S05]  /*0240*/  IMAD R5, R0, UR44, R5 ;  /* 0x0000002c00057c24 */ /* 0x000fca000f8e0205 */
[----:B------:R-:W-:-:S13]  /*0250*/  ISETP.GE.U32.AND P0, PT, R5, UR44, PT ;  /* 0x0000002c05007c0c */ /* 0x000fda000bf06070 */
[----:B------:R-:W-:Y:S02]  /*0260*/  @P0 VIADD R5, R5, -UR44 ;  /* 0x8000002c05050c36 */ /* 0x000fe40008000000 */
[----:B------:R-:W-:-:S03]  /*0270*/  @P0 VIADD R4, R4, 0x1 ;  /* 0x0000000104040836 */ /* 0x000fc60000000000 */
[----:B------:R-:W-:-:S13]  /*0280*/  ISETP.GE.U32.AND P1, PT, R5, UR44, PT ;  /* 0x0000002c05007c0c */ /* 0x000fda000bf26070 */
[----:B------:R-:W-:Y:S02]  /*0290*/  @P1 IADD3 R4, PT, PT, R4, 0x1, RZ ;  /* 0x0000000104041810 */ /* 0x000fe40007ffe0ff */
[----:B------:R-:W-:-:S05]  /*02a0*/  @!P2 LOP3.LUT R4, RZ, UR44, RZ, 0x33, !PT ;  /* 0x0000002cff04ac12 */ /* 0x000fca000f8e33ff */
[----:B------:R-:W-:-:S05]  /*02b0*/  IMAD.IADD R23, R23, 0x1, R4 ;  /* 0x0000000117177824 */ /* 0x000fca00078e0204 */
[----:B------:R-:W-:-:S04]  /*02c0*/  LOP3.LUT R0, R23, 0x3, RZ, 0xc0, !PT ;  /* 0x0000000317007812 */ /* 0x000fc800078ec0ff */
[----:B------:R-:W-:-:S13]  /*02d0*/  ISETP.NE.AND P0, PT, R0, 0x3, PT ;  /* 0x000000030000780c */ /* 0x000fda0003f05270 */
[----:B-1234-:R-:W-:Y:S05]  /*02e0*/  @!P0 BRA `(.L_x_1) ;  /* 0x0000000000e88947 */ /* 0x01efea0003800000 */
[----:B------:R-:W-:Y:S01]  /*02f0*/  IADD3 R0, PT, PT, R23, 0x1, RZ ;  /* 0x0000000117007810 */ /* 0x000fe20007ffe0ff */
[----:B------:R-:W-:-:S03]  /*0300*/  IMAD.WIDE.U32 R16, R19, 0x4, RZ ;  /* 0x0000000413107825 */ /* 0x000fc600078e00ff */
[----:B------:R-:W-:Y:S01]  /*0310*/  LOP3.LUT R0, R0, 0x3, RZ, 0xc0, !PT ;  /* 0x0000000300007812 */ /* 0x000fe200078ec0ff */
[----:B------:R-:W-:-:S04]  /*0320*/  IMAD.MOV.U32 R2, RZ, RZ, R19 ;  /* 0x000000ffff027224 */ /* 0x000fc800078e0013 */
[----:B------:R-:W-:-:S07]  /*0330*/  IMAD.MOV R22, RZ, RZ, -R0 ;  /* 0x000000ffff167224 */ /* 0x000fce00078e0a00 */
.L_x_4:
[C---:B------:R-:W-:Y:S02]  /*0340*/  IADD3 R6, P1, PT, R16.reuse, UR42, RZ ;  /* 0x0000002a10067c10 */ /* 0x040fe4000ff3e0ff */
[----:B------:R-:W-:Y:S02]  /*0350*/  IADD3 R4, P0, PT, R16, UR40, RZ ;  /* 0x0000002810047c10 */ /* 0x000fe4000ff1e0ff */
[C---:B------:R-:W-:Y:S02]  /*0360*/  IADD3.X R7, PT, PT, R17.reuse, UR43, RZ, P1, !PT ;  /* 0x0000002b11077c10 */ /* 0x040fe40008ffe4ff */
[----:B------:R-:W-:-:S03]  /*0370*/  IADD3.X R5, PT, PT, R17, UR41, RZ, P0, !PT ;  /* 0x0000002911057c10 */ /* 0x000fc600087fe4ff */
[----:B------:R0:W2:Y:S04]  /*0380*/  LDG.E R6, desc[UR36][R6.64] ;  /* 0x0000002406067981 */ /* 0x0000a8000c1e1900 */
[----:B------:R-:W2:Y:S01]  /*0390*/  LDG.E R3, desc[UR36][R4.64] ;  /* 0x0000002404037981 */ /* 0x000ea2000c1e1900 */
[----:B------:R-:W1:Y:S01]  /*03a0*/  I2F.U32.RP R10, UR44 ;  /* 0x0000002c000a7d06 */ /* 0x000e620008209000 */
[----:B------:R-:W-:Y:S01]  /*03b0*/  ISETP.NE.U32.AND P1, PT, RZ, UR44, PT ;  /* 0x0000002cff007c0c */ /* 0x000fe2000bf25070 */
[----:B------:R-:W-:Y:S01]  /*03c0*/  VIADD R22, R22, 0x1 ;  /* 0x0000000116167836 */ /* 0x000fe20000000000 */
[----:B------:R-:W-:Y:S05]  /*03d0*/  BSSY.RECONVERGENT B6, `(.L_x_2) ;  /* 0x0000026000067945 */ /* 0x000fea0003800200 */
[----:B-1----:R-:W1:Y:S02]  /*03e0*/  MUFU.RCP R10, R10 ;  /* 0x0000000a000a7308 */ /* 0x002e640000001000 */
[----:B-1----:R-:W-:-:S06]  /*03f0*/  IADD3 R8, PT, PT, R10, 0xffffffe, RZ ;  /* 0x0ffffffe0a087810 */ /* 0x002fcc0007ffe0ff */
[----:B------:R1:W3:Y:S02]  /*0400*/  F2I.FTZ.U32.TRUNC.NTZ R9, R8 ;  /* 0x0000000800097305 */ /* 0x0002e4000021f000 */
[----:B-1----:R-:W-:Y:S02]  /*0410*/  IMAD.MOV.U32 R8, RZ, RZ, RZ ;  /* 0x000000ffff087224 */ /* 0x002fe400078e00ff */
[----:B---3--:R-:W-:-:S04]  /*0420*/  IMAD.MOV R11, RZ, RZ, -R9 ;  /* 0x000000ffff0b7224 */ /* 0x008fc800078e0a09 */
[----:B------:R-:W-:-:S04]  /*0430*/  IMAD R11, R11, UR44, RZ ;  /* 0x0000002c0b0b7c24 */ /* 0x000fc8000f8e02ff */
[----:B------:R-:W-:-:S06]  /*0440*/  IMAD.HI.U32 R11, R9, R11, R8 ;  /* 0x0000000b090b7227 */ /* 0x000fcc00078e0008 */
[----:B------:R-:W-:-:S05]  /*0450*/  IMAD.HI.U32 R0, R11, R2, RZ ;  /* 0x000000020b007227 */ /* 0x000fca00078e00ff */
[----:B0-----:R-:W-:-:S05]  /*0460*/  IADD3 R7, PT, PT, -R0, RZ, RZ ;  /* 0x000000ff00077210 */ /* 0x001fca0007ffe1ff */
[----:B------:R-:W-:-:S05]  /*0470*/  IMAD R0, R7, UR44, R2 ;  /* 0x0000002c07007c24 */ /* 0x000fca000f8e0202 */
[----:B------:R-:W-:-:S13]  /*0480*/  ISETP.GE.U32.AND P0, PT, R0, UR44, PT ;  /* 0x0000002c00007c0c */ /* 0x000fda000bf06070 */
[----:B------:R-:W-:-:S05]  /*0490*/  @P0 VIADD R0, R0, -UR44 ;  /* 0x8000002c00000c36 */ /* 0x000fca0008000000 */
[----:B------:R-:W-:-:S13]  /*04a0*/  ISETP.GE.U32.AND P0, PT, R0, UR44, PT ;  /* 0x0000002c00007c0c */ /* 0x000fda000bf06070 */
[----:B------:R-:W-:Y:S02]  /*04b0*/  @P0 IADD3 R0, PT, PT, R0, -UR44, RZ ;  /* 0x8000002c00000c10 */ /* 0x000fe4000fffe0ff */
[----:B------:R-:W-:Y:S02]  /*04c0*/  @!P1 LOP3.LUT R0, RZ, UR44, RZ, 0x33, !PT ;  /* 0x0000002cff009c12 */ /* 0x000fe4000f8e33ff */
[----:B------:R-:W-:Y:S02]  /*04d0*/  ISETP.NE.AND P1, PT, R22, RZ, PT ;  /* 0x000000ff1600720c */ /* 0x000fe40003f25270 */
[----:B------:R-:W-:Y:S02]  /*04e0*/  ISETP.NE.AND P0, PT, R0, RZ, PT ;  /* 0x000000ff0000720c */ /* 0x000fe40003f05270 */
[----:B------:R-:W-:Y:S01]  /*04f0*/  P2R R24, PR, RZ, 0x2 ;  /* 0x00000002ff187803 */ /* 0x000fe20000000000 */
[----:B--2---:R-:W-:-:S05]  /*0500*/  IMAD.IADD R3, R3, 0x1, R6 ;  /* 0x0000000103037824 */ /* 0x004fca00078e0206 */
[----:B------:R0:W-:Y:S05]  /*0510*/  STG.E desc[UR36][R4.64], R3 ;  /* 0x0000000304007986 */ /* 0x0001ea000c101924 */
[----:B------:R-:W-:Y:S05]  /*0520*/  @P0 BRA `(.L_x_3) ;  /* 0x0000000000400947 */ /* 0x000fea0003800000 */
[----:B------:R-:W-:Y:S01]  /*0530*/  IMAD.U32 R10, RZ, RZ, UR44 ;  /* 0x0000002cff0a7e24 */ /* 0x000fe2000f8e00ff */
[----:B------:R-:W-:Y:S01]  /*0540*/  MOV R11, UR45 ;  /* 0x0000002d000b7c02 */ /* 0x000fe20008000f00 */
[----:B------:R-:W-:Y:S01]  /*0550*/  IMAD.U32 R12, RZ, RZ, UR46 ;  /* 0x0000002eff0c7e24 */ /* 0x000fe2000f8e00ff */
[----:B------:R-:W-:Y:S01]  /*0560*/  MOV R0, 0x0 ;  /* 0x0000000000007802 */ /* 0x000fe20000000f00 */
[----:B------:R1:W-:Y:S01]  /*0570*/  STL.64 [R1], R2 ;  /* 0x0000000201007387 */ /* 0x0003e20000100a00 */
[----:B------:R-:W0:Y:S01]  /*0580*/  LDCU.64 UR4, c[0x4][0x8] ;  /* 0x01000100ff0477ac */ /* 0x000e220008000a00 */
[----:B------:R-:W-:Y:S01]  /*0590*/  IMAD.U32 R6, RZ, RZ, UR38 ;  /* 0x00000026ff067e24 */ /* 0x000fe2000f8e00ff */
[----:B------:R1:W2:Y:S01]  /*05a0*/  LDC.64 R8, c[0x4][R0] ;  /* 0x0100000000087b82 */ /* 0x0002a20000000a00 */
[----:B------:R1:W-:Y:S01]  /*05b0*/  STL.64 [R1+0x10], R10 ;  /* 0x0000100a01007387 */ /* 0x0003e20000100a00 */
[----:B------:R-:W-:-:S03]  /*05c0*/  IMAD.U32 R7, RZ, RZ, UR39 ;  /* 0x00000027ff077e24 */ /* 0x000fc6000f8e00ff */
[----:B------:R1:W-:Y:S04]  /*05d0*/  STL [R1+0x18], R12 ;  /* 0x0000180c01007387 */ /* 0x0003e80000100800 */
[----:B------:R1:W-:Y:S01]  /*05e0*/  STL.64 [R1+0x8], R18 ;  /* 0x0000081201007387 */ /* 0x0003e20000100a00 */
[----:B0-----:R-:W-:Y:S01]  /*05f0*/  IMAD.U32 R4, RZ, RZ, UR4 ;  /* 0x00000004ff047e24 */ /* 0x001fe2000f8e00ff */
[----:B------:R-:W-:-:S07]  /*0600*/  MOV R5, UR5 ;  /* 0x0000000500057c02 */ /* 0x000fce0008000f00 */
[----:B------:R-:W-:-:S07]  /*0610*/  LEPC R20, `(.L_x_3) ;  /* 0x000000001014794e */ /* 0x000fce0000000000 */
[----:B-12---:R-:W-:Y:S05]  /*0620*/  CALL.ABS.NOINC R8 ;  /* 0x0000000008007343 */ /* 0x006fea0003c00000 */
.L_x_3:
[----:B------:R-:W-:Y:S05]  /*0630*/  BSYNC.RECONVERGENT B6 ;  /* 0x0000000000067941 */ /* 0x000fea0003800200 */
.L_x_2:
[----:B------:R-:W-:Y:S01]  /*0640*/  ISETP.NE.AND P6, PT, R24, RZ, PT ;  /* 0x000000ff1800720c */ /* 0x000fe20003fc5270 */
[----:B------:R-:W-:Y:S01]  /*0650*/  VIADD R2, R2, UR44 ;  /* 0x0000002c02027c36 */ /* 0x000fe20008000000 */
[----:B0-----:R-:W-:-:S05]  /*0660*/  MOV R3, UR44 ;  /* 0x0000002c00037c02 */ /* 0x001fca0008000f00 */
[----:B------:R-:W-:-:S06]  /*0670*/  IMAD.WIDE.U32 R16, R3, 0x4, R16 ;  /* 0x0000000403107825 */ /* 0x000fcc00078e0010 */
[----:B------:R-:W-:Y:S05]  /*0680*/  @P6 BRA `(.L_x_4) ;  /* 0xfffffffc002c6947 */ /* 0x000fea000383ffff */
.L_x_1:
[----:B------:R-:W-:Y:S05]  /*0690*/  BSYNC.RECONVERGENT B7 ;  /* 0x0000000000077941 */ /* 0x000fea0003800200 */
.L_x_0:
[----:B------:R-:W-:-:S13]  /*06a0*/  ISETP.GE.U32.AND P0, PT, R23, 0x3, PT ;  /* 0x000000031700780c */ /* 0x000fda0003f06070 */
[----:B------:R-:W-:Y:S05]  /*06b0*/  @!P0 EXIT ;  /* 0x000000000000894d */ /* 0x000fea0003800000 */
[----:B------:R-:W-:Y:S01]  /*06c0*/  BSSY.RECONVERGENT B7, `(.L_x_5) ;  /* 0x00000bb000077945 */ /* 0x000fe20003800200 */
.L_x_14:
[----:B0-----:R-:W0:Y:S08]  /*06d0*/  LDC.64 R6, c[0x0][0x388] ;  /* 0x0000e200ff067b82 */ /* 0x001e300000000a00 */
[----:B------:R-:W1:Y:S01]  /*06e0*/  LDC.64 R4, c[0x0][0x380] ;  /* 0x0000e000ff047b82 */ /* 0x000e620000000a00 */
[----:B0-----:R-:W-:-:S06]  /*06f0*/  IMAD.WIDE.U32 R6, R2, 0x4, R6 ;  /* 0x0000000402067825 */ /* 0x001fcc00078e0006 */
[----:B------:R0:W2:Y:S01]  /*0700*/  LDG.E R6, desc[UR36][R6.64] ;  /* 0x0000002406067981 */ /* 0x0000a2000c1e1900 */
[----:B-1----:R-:W-:-:S05]  /*0710*/  IMAD.WIDE.U32 R4, R2, 0x4, R4 ;  /* 0x0000000402047825 */ /* 0x002fca00078e0004 */
[----:B------:R-:W2:Y:S01]  /*0720*/  LDG.E R3, desc[UR36][R4.64] ;  /* 0x0000002404037981 */ /* 0x000ea2000c1e1900 */
[----:B------:R-:W1:Y:S08]  /*0730*/  I2F.U32.RP R10, UR44 ;  /* 0x0000002c000a7d06 */ /* 0x000e700008209000 */
[----:B-1----:R-:W1:Y:S02]  /*0740*/  MUFU.RCP R10, R10 ;  /* 0x0000000a000a7308 */ /* 0x002e640000001000 */
[----:B-1----:R-:W-:-:S06]  /*0750*/  VIADD R8, R10, 0xffffffe ;  /* 0x0ffffffe0a087836 */ /* 0x002fcc0000000000 */
[----:B------:R1:W3:Y:S02]  /*0760*/  F2I.FTZ.U32.TRUNC.NTZ R9, R8 ;  /* 0x0000000800097305 */ /* 0x0002e4000021f000 */
[----:B-1----:R-:W-:Y:S01]  /*0770*/  IMAD.MOV.U32 R8, RZ, RZ, RZ ;  /* 0x000000ffff087224 */ /* 0x002fe200078e00ff */
[----:B---3--:R-:W-:-:S05]  /*0780*/  IADD3 R11, PT, PT, RZ, -R9, RZ ;  /* 0x80000009ff0b7210 */ /* 0x008fca0007ffe0ff */
[----:B------:R-:W-:-:S04]  /*0790*/  IMAD R11, R11, UR44, RZ ;  /* 0x0000002c0b0b7c24 */ /* 0x000fc8000f8e02ff */
[----:B------:R-:W-:-:S06]  /*07a0*/  IMAD.HI.U32 R11, R9, R11, R8 ;  /* 0x0000000b090b7227 */ /* 0x000fcc00078e0008 */
[----:B------:R-:W-:-:S04]  /*07b0*/  IMAD.HI.U32 R0, R11, R2, RZ ;  /* 0x000000020b007227 */ /* 0x000fc800078e00ff */
[----:B0-----:R-:W-:-:S04]  /*07c0*/  IMAD.MOV R7, RZ, RZ, -R0 ;  /* 0x000000ffff077224 */ /* 0x001fc800078e0a00 */
[----:B------:R-:W-:-:S05]  /*07d0*/  IMAD R0, R7, UR44, R2 ;  /* 0x0000002c07007c24 */ /* 0x000fca000f8e0202 */
[----:B------:R-:W-:Y:S02]  /*07e0*/  ISETP.GE.U32.AND P0, PT, R0, UR44, PT ;  /* 0x0000002c00007c0c */ /* 0x000fe4000bf06070 */
[----:B------:R-:W-:-:S11]  /*07f0*/  ISETP.NE.U32.AND P1, PT, RZ, UR44, PT ;  /* 0x0000002cff007c0c */ /* 0x000fd6000bf25070 */
[----:B------:R-:W-:-:S04]  /*0800*/  @P0 IADD3 R0, PT, PT, R0, -UR44, RZ ;  /* 0x8000002c00000c10 */ /* 0x000fc8000fffe0ff */
[----:B------:R-:W-:-:S13]  /*0810*/  ISETP.GE.U32.AND P0, PT, R0, UR44, PT ;  /* 0x0000002c00007c0c */ /* 0x000fda000bf06070 */
[----:B------:R-:W-:Y:S01]  /*0820*/  @P0 VIADD R0, R0, -UR44 ;  /* 0x8000002c00000c36 */ /* 0x000fe20008000000 */
[----:B------:R-:W-:-:S04]  /*0830*/  @!P1 LOP3.LUT R0, RZ, UR44, RZ, 0x33, !PT ;  /* 0x0000002cff009c12 */ /* 0x000fc8000f8e33ff */
[----:B------:R-:W-:Y:S01]  /*0840*/  ISETP.NE.AND P0, PT, R0, RZ, PT ;  /* 0x000000ff0000720c */ /* 0x000fe20003f05270 */
[----:B------:R-:W-:Y:S01]  /*0850*/  BSSY.RECONVERGENT B6, `(.L_x_6) ;  /* 0x0000014000067945 */ /* 0x000fe20003800200 */
[----:B--2---:R-:W-:-:S05]  /*0860*/  IMAD.IADD R3, R3, 0x1, R6 ;  /* 0x0000000103037824 */ /* 0x004fca00078e0206 */
[----:B------:R0:W-:Y:S06]  /*0870*/  STG.E desc[UR36][R4.64], R3 ;  /* 0x0000000304007986 */ /* 0x0001ec000c101924 */
[----:B------:R-:W-:Y:S05]  /*0880*/  @P0 BRA `(.L_x_7) ;  /* 0x0000000000400947 */ /* 0x000fea0003800000 */
[----:B------:R-:W-:Y:S01]  /*0890*/  MOV R10, UR44 ;  /* 0x0000002c000a7c02 */ /* 0x000fe20008000f00 */
[----:B------:R-:W-:Y:S01]  /*08a0*/  IMAD.U32 R11, RZ, RZ, UR45 ;  /* 0x0000002dff0b7e24 */ /* 0x000fe2000f8e00ff */
[----:B------:R-:W-:Y:S01]  /*08b0*/  MOV R0, 0x0 ;  /* 0x0000000000007802 */ /* 0x000fe20000000f00 */
[----:B------:R-:W-:Y:S01]  /*08c0*/  IMAD.U32 R12, RZ, RZ, UR46 ;  /* 0x0000002eff0c7e24 */ /* 0x000fe2000f8e00ff */
[----:B------:R1:W-:Y:S01]  /*08d0*/  STL.64 [R1], R2 ;  /* 0x0000000201007387 */ /* 0x0003e20000100a00 */
[----:B------:R-:W0:Y:S01]  /*08e0*/  LDCU.64 UR4, c[0x4][0x8] ;  /* 0x01000100ff0477ac */ /* 0x000e220008000a00 */
[----:B------:R1:W2:Y:S01]  /*08f0*/  LDC.64 R8, c[0x4][R0] ;  /* 0x0100000000087b82 */ /* 0x0002a20000000a00 */
[----:B------:R-:W-:Y:S01]  /*0900*/  IMAD.U32 R6, RZ, RZ, UR38 ;  /* 0x00000026ff067e24 */ /* 0x000fe2000f8e00ff */
[----:B------:R1:W-:Y:S01]  /*0910*/  STL.64 [R1+0x10], R10 ;  /* 0x0000100a01007387 */ /* 0x0003e20000100a00 */
[----:B------:R-:W-:-:S03]  /*0920*/  MOV R7, UR39 ;  /* 0x0000002700077c02 */ /* 0x000fc60008000f00 */
[----:B------:R1:W-:Y:S04]  /*0930*/  STL [R1+0x18], R12 ;  /* 0x0000180c01007387 */ /* 0x0003e80000100800 */
[----:B------:R1:W-:Y:S01]  /*0940*/  STL.64 [R1+0x8], R18 ;  /* 0x0000081201007387 */ /* 0x0003e20000100a00 */
[----:B0-----:R-:W-:Y:S01]  /*0950*/  MOV R4, UR4 ;  /* 0x0000000400047c02 */ /* 0x001fe20008000f00 */
[----:B------:R-:W-:-:S07]  /*0960*/  IMAD.U32 R5, RZ, RZ, UR5 ;  /* 0x00000005ff057e24 */ /* 0x000fce000f8e00ff */
[----:B------:R-:W-:-:S07]  /*0970*/  LEPC R20, `(.L_x_7) ;  /* 0x000000001014794e */ /* 0x000fce0000000000 */
[----:B-12---:R-:W-:Y:S05]  /*0980*/  CALL.ABS.NOINC R8 ;  /* 0x0000000008007343 */ /* 0x006fea0003c00000 */
.L_x_7:
[----:B------:R-:W-:Y:S05]  /*0990*/  BSYNC.RECONVERGENT B6 ;  /* 0x0000000000067941 */ /* 0x000fea0003800200 */
.L_x_6:
[----:B------:R-:W1:Y:S01]  /*09a0*/  LDC.64 R6, c[0x0][0x388] ;  /* 0x0000e200ff067b82 */ /* 0x000e620000000a00 */
[----:B------:R-:W-:-:S07]  /*09b0*/  VIADD R2, R2, UR44 ;  /* 0x0000002c02027c36 */ /* 0x000fce0008000000 */
[----:B0-----:R-:W0:Y:S01]  /*09c0*/  LDC.64 R4, c[0x0][0x380] ;  /* 0x0000e000ff047b82 */ /* 0x001e220000000a00 */
[----:B-1----:R-:W-:-:S06]  /*09d0*/  IMAD.WIDE.U32 R6, R2, 0x4, R6 ;  /* 0x0000000402067825 */ /* 0x002fcc00078e0006 */
[----:B------:R1:W2:Y:S01]  /*09e0*/  LDG.E R6, desc[UR36][R6.64] ;  /* 0x0000002406067981 */ /* 0x0002a2000c1e1900 */
[----:B0-----:R-:W-:-:S05]  /*09f0*/  IMAD.WIDE.U32 R4, R2, 0x4, R4 ;  /* 0x0000000402047825 */ /* 0x001fca00078e0004 */
[----:B------:R-:W2:Y:S01]  /*0a00*/  LDG.E R3, desc[UR36][R4.64] ;  /* 0x0000002404037981 */ /* 0x000ea2000c1e1900 */
[----:B------:R-:W0:Y:S08]  /*0a10*/  I2F.U32.RP R10, UR44 ;  /* 0x0000002c000a7d06 */ /* 0x000e300008209000 */
[----:B0-----:R-:W0:Y:S02]  /*0a20*/  MUFU.RCP R10, R10 ;  /* 0x0000000a000a7308 */ /* 0x001e240000001000 */
[----:B0-----:R-:W-:-:S06]  /*0a30*/  VIADD R8, R10, 0xffffffe ;  /* 0x0ffffffe0a087836 */ /* 0x001fcc0000000000 */
[----:B------:R0:W3:Y:S02]  /*0a40*/  F2I.FTZ.U32.TRUNC.NTZ R9, R8 ;  /* 0x0000000800097305 */ /* 0x0000e4000021f000 */
[----:B0-----:R-:W-:Y:S01]  /*0a50*/  IMAD.MOV.U32 R8, RZ, RZ, RZ ;  /* 0x000000ffff087224 */ /* 0x001fe200078e00ff */
[----:B---3--:R-:W-:-:S05]  /*0a60*/  IADD3 R11, PT, PT, RZ, -R9, RZ ;  /* 0x80000009ff0b7210 */ /* 0x008fca0007ffe0ff */
[----:B------:R-:W-:-:S04]  /*0a70*/  IMAD R11, R11, UR44, RZ ;  /* 0x0000002c0b0b7c24 */ /* 0x000fc8000f8e02ff */
[----:B------:R-:W-:-:S06]  /*0a80*/  IMAD.HI.U32 R11, R9, R11, R8 ;  /* 0x0000000b090b7227 */ /* 0x000fcc00078e0008 */
[----:B------:R-:W-:-:S04]  /*0a90*/  IMAD.HI.U32 R0, R11, R2, RZ ;  /* 0x000000020b007227 */ /* 0x000fc800078e00ff */
[----:B-1----:R-:W-:-:S04]  /*0aa0*/  IMAD.MOV R7, RZ, RZ, -R0 ;  /* 0x000000ffff077224 */ /* 0x002fc800078e0a00 */
        /* <DEDUP_REMOVED lines=28> */
.L_x_9:
[----:B------:R-:W-:Y:S05]  /*0c70*/  BSYNC.RECONVERGENT B6 ;  /* 0x0000000000067941 */ /* 0x000fea0003800200 */
.L_x_8:
        /* <DEDUP_REMOVED lines=15> */
[----:B------:R-:W-:-:S05]  /*0d70*/  IMAD.HI.U32 R0, R11, R2, RZ ;  /* 0x000000020b007227 */ /* 0x000fca00078e00ff */
[----:B-1----:R-:W-:-:S05]  /*0d80*/  IADD3 R7, PT, PT, -R0, RZ, RZ ;  /* 0x000000ff00077210 */ /* 0x002fca0007ffe1ff */
[----:B------:R-:W-:-:S05]  /*0d90*/  IMAD R0, R7, UR44, R2 ;  /* 0x0000002c07007c24 */ /* 0x000fca000f8e0202 */
[----:B------:R-:W-:Y:S02]  /*0da0*/  ISETP.GE.U32.AND P0, PT, R0, UR44, PT ;  /* 0x0000002c00007c0c */ /* 0x000fe4000bf06070 */
[----:B------:R-:W-:-:S11]  /*0db0*/  ISETP.NE.U32.AND P1, PT, RZ, UR44, PT ;  /* 0x0000002cff007c0c */ /* 0x000fd6000bf25070 */
[----:B------:R-:W-:-:S05]  /*0dc0*/  @P0 VIADD R0, R0, -UR44 ;  /* 0x8000002c00000c36 */ /* 0x000fca0008000000 */
[----:B------:R-:W-:-:S13]  /*0dd0*/  ISETP.GE.U32.AND P0, PT, R0, UR44, PT ;  /* 0x0000002c00007c0c */ /* 0x000fda000bf06070 */
[----:B------:R-:W-:Y:S01]  /*0de0*/  @P0 VIADD R0, R0, -UR44 ;  /* 0x8000002c00000c36 */ /* 0x000fe20008000000 */
[----:B------:R-:W-:-:S04]  /*0df0*/  @!P1 LOP3.LUT R0, RZ, UR44, RZ, 0x33, !PT ;  /* 0x0000002cff009c12 */ /* 0x000fc8000f8e33ff */
[----:B------:R-:W-:Y:S01]  /*0e00*/  ISETP.NE.AND P0, PT, R0, RZ, PT ;  /* 0x000000ff0000720c */ /* 0x000fe20003f05270 */
[----:B------:R-:W-:Y:S01]  /*0e10*/  BSSY.RECONVERGENT B6, `(.L_x_10) ;  /* 0x0000014000067945 */ /* 0x000fe20003800200 */
[----:B--2---:R-:W-:-:S05]  /*0e20*/  IADD3 R3, PT, PT, R3, R6, RZ ;  /* 0x0000000603037210 */ /* 0x004fca0007ffe0ff */
[----:B------:R0:W-:Y:S06]  /*0e30*/  STG.E desc[UR36][R4.64], R3 ;  /* 0x0000000304007986 */ /* 0x0001ec000c101924 */
[----:B------:R-:W-:Y:S05]  /*0e40*/  @P0 BRA `(.L_x_11) ;  /* 0x0000000000400947 */ /* 0x000fea0003800000 */
[----:B------:R-:W-:Y:S01]  /*0e50*/  MOV R10, UR44 ;  /* 0x0000002c000a7c02 */ /* 0x000fe20008000f00 */
[----:B------:R-:W-:Y:S01]  /*0e60*/  IMAD.U32 R11, RZ, RZ, UR45 ;  /* 0x0000002dff0b7e24 */ /* 0x000fe2000f8e00ff */
[----:B------:R-:W-:Y:S01]  /*0e70*/  MOV R12, UR46 ;  /* 0x0000002e000c7c02 */ /* 0x000fe20008000f00 */
[----:B------:R1:W-:Y:S01]  /*0e80*/  STL.64 [R1], R2 ;  /* 0x0000000201007387 */ /* 0x0003e20000100a00 */
[----:B------:R-:W-:Y:S01]  /*0e90*/  MOV R0, 0x0 ;  /* 0x0000000000007802 */ /* 0x000fe20000000f00 */
[----:B------:R-:W0:Y:S01]  /*0ea0*/  LDCU.64 UR4, c[0x4][0x8] ;  /* 0x01000100ff0477ac */ /* 0x000e220008000a00 */
[----:B------:R-:W-:Y:S01]  /*0eb0*/  IMAD.U32 R6, RZ, RZ, UR38 ;  /* 0x00000026ff067e24 */ /* 0x000fe2000f8e00ff */
[----:B------:R1:W-:Y:S01]  /*0ec0*/  STL.64 [R1+0x10], R10 ;  /* 0x0000100a01007387 */ /* 0x0003e20000100a00 */
[----:B------:R1:W2:Y:S01]  /*0ed0*/  LDC.64 R8, c[0x4][R0] ;  /* 0x0100000000087b82 */ /* 0x0002a20000000a00 */
[----:B------:R-:W-:Y:S02]  /*0ee0*/  MOV R7, UR39 ;  /* 0x0000002700077c02 */ /* 0x000fe40008000f00 */
[----:B------:R1:W-:Y:S04]  /*0ef0*/  STL [R1+0x18], R12 ;  /* 0x0000180c01007387 */ /* 0x0003e80000100800 */
[----:B------:R1:W-:Y:S01]  /*0f00*/  STL.64 [R1+0x8], R18 ;  /* 0x0000081201007387 */ /* 0x0003e20000100a00 */
[----:B0-----:R-:W-:Y:S01]  /*0f10*/  IMAD.U32 R4, RZ, RZ, UR4 ;  /* 0x00000004ff047e24 */ /* 0x001fe2000f8e00ff */
[----:B------:R-:W-:-:S07]  /*0f20*/  MOV R5, UR5 ;  /* 0x0000000500057c02 */ /* 0x000fce0008000f00 */
[----:B------:R-:W-:-:S07]  /*0f30*/  LEPC R20, `(.L_x_11) ;  /* 0x000000001014794e */ /* 0x000fce0000000000 */
[----:B-12---:R-:W-:Y:S05]  /*0f40*/  CALL.ABS.NOINC R8 ;  /* 0x0000000008007343 */ /* 0x006fea0003c00000 */
.L_x_11:
[----:B------:R-:W-:Y:S05]  /*0f50*/  BSYNC.RECONVERGENT B6 ;  /* 0x0000000000067941 */ /* 0x000fea0003800200 */
.L_x_10:
        /* <DEDUP_REMOVED lines=9> */
[----:B0-----:R-:W-:-:S06]  /*0ff0*/  IADD3 R8, PT, PT, R10, 0xffffffe, RZ ;  /* 0x0ffffffe0a087810 */ /* 0x001fcc0007ffe0ff */
[----:B------:R0:W3:Y:S02]  /*1000*/  F2I.FTZ.U32.TRUNC.NTZ R9, R8 ;  /* 0x0000000800097305 */ /* 0x0000e4000021f000 */
[----:B0-----:R-:W-:Y:S02]  /*1010*/  HFMA2 R8, -RZ, RZ, 0, 0 ;  /* 0x00000000ff087431 */ /* 0x001fe400000001ff */
[----:B---3--:R-:W-:-:S04]  /*1020*/  IMAD.MOV R11, RZ, RZ, -R9 ;  /* 0x000000ffff0b7224 */ /* 0x008fc800078e0a09 */
        /* <DEDUP_REMOVED lines=9> */
[----:B------:R-:W-:Y:S02]  /*10c0*/  @P0 IADD3 R0, PT, PT, R0, -UR44, RZ ;  /* 0x8000002c00000c10 */ /* 0x000fe4000fffe0ff */
[----:B------:R-:W-:-:S04]  /*10d0*/  @!P1 LOP3.LUT R0, RZ, UR44, RZ, 0x33, !PT ;  /* 0x0000002cff009c12 */ /* 0x000fc8000f8e33ff */
[----:B------:R-:W-:Y:S01]  /*10e0*/  ISETP.NE.AND P0, PT, R0, RZ, PT ;  /* 0x000000ff0000720c */ /* 0x000fe20003f05270 */
[----:B------:R-:W-:Y:S01]  /*10f0*/  BSSY.RECONVERGENT B6, `(.L_x_12) ;  /* 0x0000014000067945 */ /* 0x000fe20003800200 */
[----:B--2---:R-:W-:-:S05]  /*1100*/  IMAD.IADD R3, R3, 0x1, R6 ;  /* 0x0000000103037824 */ /* 0x004fca00078e0206 */
[----:B------:R0:W-:Y:S06]  /*1110*/  STG.E desc[UR36][R4.64], R3 ;  /* 0x0000000304007986 */ /* 0x0001ec000c101924 */
[----:B------:R-:W-:Y:S05]  /*1120*/  @P0 BRA `(.L_x_13) ;  /* 0x0000000000400947 */ /* 0x000fea0003800000 */
[----:B------:R-:W-:Y:S01]  /*1130*/  IMAD.U32 R10, RZ, RZ, UR44 ;  /* 0x0000002cff0a7e24 */ /* 0x000fe2000f8e00ff */
[----:B------:R-:W-:Y:S01]  /*1140*/  MOV R11, UR45 ;  /* 0x0000002d000b7c02 */ /* 0x000fe20008000f00 */
[----:B------:R-:W-:Y:S01]  /*1150*/  IMAD.U32 R12, RZ, RZ, UR46 ;  /* 0x0000002eff0c7e24 */ /* 0x000fe2000f8e00ff */
[----:B------:R-:W-:Y:S01]  /*1160*/  MOV R0, 0x0 ;  /* 0x0000000000007802 */ /* 0x000fe20000000f00 */
[----:B------:R1:W-:Y:S01]  /*1170*/  STL.64 [R1], R2 ;  /* 0x0000000201007387 */ /* 0x0003e20000100a00 */
[----:B------:R-:W0:Y:S01]  /*1180*/  LDCU.64 UR4, c[0x4][0x8] ;  /* 0x01000100ff0477ac */ /* 0x000e220008000a00 */
[----:B------:R-:W-:Y:S01]  /*1190*/  MOV R6, UR38 ;  /* 0x0000002600067c02 */ /* 0x000fe20008000f00 */
[----:B------:R1:W2:Y:S01]  /*11a0*/  LDC.64 R8, c[0x4][R0] ;  /* 0x0100000000087b82 */ /* 0x0002a20000000a00 */
[----:B------:R1:W-:Y:S01]  /*11b0*/  STL.64 [R1+0x10], R10 ;  /* 0x0000100a01007387 */ /* 0x0003e20000100a00 */
[----:B------:R-:W-:-:S03]  /*11c0*/  IMAD.U32 R7, RZ, RZ, UR39 ;  /* 0x00000027ff077e24 */ /* 0x000fc6000f8e00ff */
[----:B------:R1:W-:Y:S04]  /*11d0*/  STL [R1+0x18], R12 ;  /* 0x0000180c01007387 */ /* 0x0003e80000100800 */
[----:B------:R1:W-:Y:S01]  /*11e0*/  STL.64 [R1+0x8], R18 ;  /* 0x0000081201007387 */ /* 0x0003e20000100a00 */
[----:B0-----:R-:W-:Y:S01]  /*11f0*/  MOV R4, UR4 ;  /* 0x0000000400047c02 */ /* 0x001fe20008000f00 */
[----:B------:R-:W-:-:S07]  /*1200*/  IMAD.U32 R5, RZ, RZ, UR5 ;  /* 0x00000005ff057e24 */ /* 0x000fce000f8e00ff */
[----:B------:R-:W-:-:S07]  /*1210*/  LEPC R20, `(.L_x_13) ;  /* 0x000000001014794e */ /* 0x000fce0000000000 */
[----:B-12---:R-:W-:Y:S05]  /*1220*/  CALL.ABS.NOINC R8 ;  /* 0x0000000008007343 */ /* 0x006fea0003c00000 */
.L_x_13:
[----:B------:R-:W-:Y:S05]  /*1230*/  BSYNC.RECONVERGENT B6 ;  /* 0x0000000000067941 */ /* 0x000fea0003800200 */
.L_x_12:
[----:B------:R-:W-:-:S04]  /*1240*/  IADD3 R2, PT, PT, R2, UR44, RZ ;  /* 0x0000002c02027c10 */ /* 0x000fc8000fffe0ff */
[----:B------:R-:W-:-:S13]  /*1250*/  ISETP.GE.AND P0, PT, R2, UR47, PT ;  /* 0x0000002f02007c0c */ /* 0x000fda000bf06270 */
[----:B------:R-:W-:Y:S05]  /*1260*/  @!P0 BRA `(.L_x_14) ;  /* 0xfffffff400188947 */ /* 0x000fea000383ffff */
[----:B------:R-:W-:Y:S05]  /*1270*/  BSYNC.RECONVERGENT B7 ;  /* 0x0000000000077941 */ /* 0x000fea0003800200 */
.L_x_5:
[----:B------:R-:W-:Y:S05]  /*1280*/  EXIT ;  /* 0x000000000000794d */ /* 0x000fea0003800000 */
.L_x_15:
[----:B------:R-:W-:-:S00]  /*1290*/  BRA `(.L_x_15) ;  /* 0xfffffffc00fc7947 */ /* 0x000fc0000383ffff */
[----:B------:R-:W-:-:S00]  /*12a0*/  NOP ;  /* 0x0000000000007918 */ /* 0x000fc00000000000 */
        /* <DEDUP_REMOVED lines=13> */
.L_x_16:


//--------------------- .nv.global.init           --------------------------
	.section	.nv.global.init,"aw",@progbits
.nv.global.init:
	.type		$str,@object
	.size		$str,(.L_0 - $str)
$str:
        /*0000*/ 	.byte	0x65, 0x6c, 0x65, 0x6d, 0x65, 0x6e, 0x74, 0x20, 0x23, 0x25, 0x64, 0x20, 0x3d, 0x20, 0x25, 0x64
        /*0010*/ 	.byte	0x2c, 0x20, 0x6f, 0x6e, 0x20, 0x62, 0x6c, 0x6f, 0x63, 0x6b, 0x20, 0x25, 0x64, 0x2c, 0x20, 0x74
        /*0020*/ 	.byte	0x68, 0x72, 0x65, 0x61, 0x64, 0x20, 0x25, 0x64, 0x2c, 0x20, 0x62, 0x6c, 0x6f, 0x63, 0x6b, 0x44
        /*0030*/ 	.byte	0x69, 0x6d, 0x20, 0x78, 0x20, 0x79, 0x20, 0x7a, 0x20, 0x25, 0x64, 0x20, 0x25, 0x64, 0x20, 0x25
        /*0040*/ 	.byte	0x64, 0x0a, 0x00
.L_0:


//--------------------- .nv.shared.reserved.0     --------------------------
	.section	.nv.shared.reserved.0,"aw",@nobits
	.weak		__nv_reservedSMEM_offset_0_alias
	.size		__nv_reservedSMEM_offset_0_alias, 0, 64
	.other		__nv_reservedSMEM_offset_0_alias,@"STO_CUDA_RESERVED_SHARED STV_DEFAULT"
__nv_reservedSMEM_offset_0_alias:
	.zero		0
	.zero		64


//--------------------- .nv.constant0._Z11myKernelAddPiS_i --------------------------
	.section	.nv.constant0._Z11myKernelAddPiS_i,"a",@progbits
	.sectionflags	@""
	.align	4
.nv.constant0._Z11myKernelAddPiS_i:
	.zero		916


//--------------------- SYMBOLS --------------------------

	.type		.nv.reservedSmem.offset0,@object
	.size		.nv.reservedSmem.offset0,0x4
	.type		vprintf,@function
